//
// Generated by NVIDIA NVVM Compiler
//
// Compiler Build ID: CL-36424714
// Cuda compilation tools, release 13.0, V13.0.88
// Based on NVVM 20.0.0
//

.version 9.0
.target sm_100
.address_size 64

	// .globl	_Z15compute_weightsPiS_S_S_S_S_

.visible .entry _Z15compute_weightsPiS_S_S_S_S_(
	.param .u64 .ptr .align 1 _Z15compute_weightsPiS_S_S_S_S__param_0,
	.param .u64 .ptr .align 1 _Z15compute_weightsPiS_S_S_S_S__param_1,
	.param .u64 .ptr .align 1 _Z15compute_weightsPiS_S_S_S_S__param_2,
	.param .u64 .ptr .align 1 _Z15compute_weightsPiS_S_S_S_S__param_3,
	.param .u64 .ptr .align 1 _Z15compute_weightsPiS_S_S_S_S__param_4,
	.param .u64 .ptr .align 1 _Z15compute_weightsPiS_S_S_S_S__param_5
)
{
	.reg .pred 	%p<3>;
	.reg .b32 	%r<12>;
	.reg .b64 	%rd<22>;

	ld.param.u64 	%rd1, [_Z15compute_weightsPiS_S_S_S_S__param_0];
	ld.param.u64 	%rd2, [_Z15compute_weightsPiS_S_S_S_S__param_1];
	ld.param.u64 	%rd3, [_Z15compute_weightsPiS_S_S_S_S__param_2];
	ld.param.u64 	%rd4, [_Z15compute_weightsPiS_S_S_S_S__param_3];
	ld.param.u64 	%rd5, [_Z15compute_weightsPiS_S_S_S_S__param_4];
	ld.param.u64 	%rd6, [_Z15compute_weightsPiS_S_S_S_S__param_5];
	mov.u32 	%r2, %ctaid.x;
	mov.u32 	%r3, %ntid.x;
	mov.u32 	%r4, %tid.x;
	mad.lo.s32 	%r1, %r2, %r3, %r4;
	setp.gt.s32 	%p1, %r1, 19;
	@%p1 bra 	$L__BB0_2;
	cvta.to.global.u64 	%rd7, %rd2;
	cvta.to.global.u64 	%rd8, %rd1;
	cvta.to.global.u64 	%rd9, %rd4;
	cvta.to.global.u64 	%rd10, %rd6;
	cvta.to.global.u64 	%rd11, %rd5;
	cvta.to.global.u64 	%rd12, %rd3;
	mul.wide.s32 	%rd13, %r1, 4;
	add.s64 	%rd14, %rd7, %rd13;
	ld.global.u32 	%r5, [%rd14];
	mul.wide.s32 	%rd15, %r5, 4;
	add.s64 	%rd16, %rd12, %rd15;
	add.s64 	%rd17, %rd8, %rd13;
	ld.global.u32 	%r6, [%rd17];
	mul.wide.s32 	%rd18, %r6, 4;
	add.s64 	%rd19, %rd9, %rd18;
	ld.global.u32 	%r7, [%rd19];
	ld.global.u32 	%r8, [%rd10];
	mul.wide.s32 	%rd20, %r8, 4;
	add.s64 	%rd21, %rd11, %rd20;
	ld.global.u32 	%r9, [%rd21];
	setp.eq.s32 	%p2, %r7, %r9;
	selp.u32 	%r10, 1, 0, %p2;
	atom.global.add.u32 	%r11, [%rd16], %r10;
$L__BB0_2:
	ret;

}


// ===== COMPILED SASS (sm_100) =====

	.target	sm_100

	.elftype	@"ET_EXEC"


//--------------------- .note.nv.tkinfo           --------------------------
	.section	.note.nv.tkinfo,"",@"SHT_NOTE"
	.sectionflags	@"SHF_NOTE_NV_TKINFO"
	.tkinfo
        /*0018*/ 	.word	0x00000002
        /*0030*/ 	.string	""
        /*0030*/ 	.string	"ptxas"
        /*0030*/ 	.string	"Cuda compilation tools, release 13.0, V13.0.88"
        /*0030*/ 	.string	"Build cuda_13.0.r13.0/compiler.36424714_0"
        /*0030*/ 	.string	"-arch sm_100 -m 64 "



//--------------------- .note.nv.cuinfo           --------------------------
	.section	.note.nv.cuinfo,"",@"SHT_NOTE"
	.sectionflags	@"SHF_NOTE_NV_CUINFO"
        /*0018*/ 	.short	0x0002
        /*001a*/ 	.short	0x0064
        /*001c*/ 	.short	0x0082
	.zero		2


//--------------------- .nv.info                  --------------------------
	.section	.nv.info,"",@"SHT_CUDA_INFO"
	.align	4


	//----- nvinfo : EIATTR_REGCOUNT
	.align		4
        /*0000*/ 	.byte	0x04, 0x2f
        /*0002*/ 	.short	(.L_1 - .L_0)
	.align		4
.L_0:
        /*0004*/ 	.word	index@(_Z15compute_weightsPiS_S_S_S_S_)
        /*0008*/ 	.word	0x00000010


	//----- nvinfo : EIATTR_FRAME_SIZE
	.align		4
.L_1:
        /*000c*/ 	.byte	0x04, 0x11
        /*000e*/ 	.short	(.L_3 - .L_2)
	.align		4
.L_2:
        /*0010*/ 	.word	index@(_Z15compute_weightsPiS_S_S_S_S_)
        /*0014*/ 	.word	0x00000000


	//----- nvinfo : EIATTR_MIN_STACK_SIZE
	.align		4
.L_3:
        /*0018*/ 	.byte	0x04, 0x12
        /*001a*/ 	.short	(.L_5 - .L_4)
	.align		4
.L_4:
        /*001c*/ 	.word	index@(_Z15compute_weightsPiS_S_S_S_S_)
        /*0020*/ 	.word	0x00000000
.L_5:


//--------------------- .nv.compat                --------------------------
	.section	.nv.compat,"",@"SHT_CUDA_COMPAT_INFO"
	.align	4
        /*0000*/ 	.byte	0x02, 0x09, 0x00, 0x00, 0x02, 0x02, 0x01, 0x00, 0x02, 0x05, 0x05, 0x00, 0x03, 0x07, 0x01, 0x01
        /*0010*/ 	.byte	0x02, 0x03, 0x00, 0x00, 0x02, 0x06, 0x01, 0x00, 0x04, 0x0b, 0x08, 0x00, 0x09, 0x00, 0x00, 0x00
        /*0020*/ 	.byte	0x00, 0x00, 0x00, 0x00


//--------------------- .nv.info._Z15compute_weightsPiS_S_S_S_S_ --------------------------
	.section	.nv.info._Z15compute_weightsPiS_S_S_S_S_,"",@"SHT_CUDA_INFO"
	.sectionflags	@""
	.align	4


	//----- nvinfo : EIATTR_CUDA_API_VERSION
	.align		4
        /*0000*/ 	.byte	0x04, 0x37
        /*0002*/ 	.short	(.L_7 - .L_6)
.L_6:
        /*0004*/ 	.word	0x00000082


	//----- nvinfo : EIATTR_KPARAM_INFO
	.align		4
.L_7:
        /*0008*/ 	.byte	0x04, 0x17
        /*000a*/ 	.short	(.L_9 - .L_8)
.L_8:
        /*000c*/ 	.word	0x00000000
        /*0010*/ 	.short	0x0005
        /*0012*/ 	.short	0x0028
        /*0014*/ 	.byte	0x00, 0xf5, 0x21, 0x00


	//----- nvinfo : EIATTR_KPARAM_INFO
	.align		4
.L_9:
        /*0018*/ 	.byte	0x04, 0x17
        /*001a*/ 	.short	(.L_11 - .L_10)
.L_10:
        /*001c*/ 	.word	0x00000000
        /*0020*/ 	.short	0x0004
        /*0022*/ 	.short	0x0020
        /*0024*/ 	.byte	0x00, 0xf5, 0x21, 0x00


	//----- nvinfo : EIATTR_KPARAM_INFO
	.align		4
.L_11:
        /*0028*/ 	.byte	0x04, 0x17
        /*002a*/ 	.short	(.L_13 - .L_12)
.L_12:
        /*002c*/ 	.word	0x00000000
        /*0030*/ 	.short	0x0003
        /*0032*/ 	.short	0x0018
        /*0034*/ 	.byte	0x00, 0xf5, 0x21, 0x00


	//----- nvinfo : EIATTR_KPARAM_INFO
	.align		4
.L_13:
        /*0038*/ 	.byte	0x04, 0x17
        /*003a*/ 	.short	(.L_15 - .L_14)
.L_14:
        /*003c*/ 	.word	0x00000000
        /*0040*/ 	.short	0x0002
        /*0042*/ 	.short	0x0010
        /*0044*/ 	.byte	0x00, 0xf5, 0x21, 0x00


	//----- nvinfo : EIATTR_KPARAM_INFO
	.align		4
.L_15:
        /*0048*/ 	.byte	0x04, 0x17
        /*004a*/ 	.short	(.L_17 - .L_16)
.L_16:
        /*004c*/ 	.word	0x00000000
        /*0050*/ 	.short	0x0001
        /*0052*/ 	.short	0x0008
        /*0054*/ 	.byte	0x00, 0xf5, 0x21, 0x00


	//----- nvinfo : EIATTR_KPARAM_INFO
	.align		4
.L_17:
        /*0058*/ 	.byte	0x04, 0x17
        /*005a*/ 	.short	(.L_19 - .L_18)
.L_18:
        /*005c*/ 	.word	0x00000000
        /*0060*/ 	.short	0x0000
        /*0062*/ 	.short	0x0000
        /*0064*/ 	.byte	0x00, 0xf5, 0x21, 0x00


	//----- nvinfo : EIATTR_SPARSE_MMA_MASK
	.align		4
.L_19:
        /*0068*/ 	.byte	0x03, 0x50
        /*006a*/ 	.short	0x0000


	//----- nvinfo : EIATTR_MAXREG_COUNT
	.align		4
        /*006c*/ 	.byte	0x03, 0x1b
        /*006e*/ 	.short	0x00ff


	//----- nvinfo : EIATTR_MERCURY_ISA_VERSION
	.align		4
        /*0070*/ 	.byte	0x03, 0x5f
        /*0072*/ 	.short	0x0101


	//----- nvinfo : EIATTR_VRC_CTA_INIT_COUNT
	.align		4
        /*0074*/ 	.byte	0x02, 0x4a
	.zero		1
	.zero		1


	//----- nvinfo : EIATTR_EXIT_INSTR_OFFSETS
	.align		4
        /*0078*/ 	.byte	0x04, 0x1c
        /*007a*/ 	.short	(.L_21 - .L_20)


	//   ....[0]....
.L_20:
        /*007c*/ 	.word	0x00000060


	//   ....[1]....
        /*0080*/ 	.word	0x000001b0


	//----- nvinfo : EIATTR_CBANK_PARAM_SIZE
	.align		4
.L_21:
        /*0084*/ 	.byte	0x03, 0x19
        /*0086*/ 	.short	0x0030


	//----- nvinfo : EIATTR_PARAM_CBANK
	.align		4
        /*0088*/ 	.byte	0x04, 0x0a
        /*008a*/ 	.short	(.L_23 - .L_22)
	.align		4
.L_22:
        /*008c*/ 	.word	index@(.nv.constant0._Z15compute_weightsPiS_S_S_S_S_)
        /*0090*/ 	.short	0x0380
        /*0092*/ 	.short	0x0030


	//----- nvinfo : EIATTR_SW_WAR
	.align		4
.L_23:
        /*0094*/ 	.byte	0x04, 0x36
        /*0096*/ 	.short	(.L_25 - .L_24)
.L_24:
        /*0098*/ 	.word	0x00000008
.L_25:


//--------------------- .nv.callgraph             --------------------------
	.section	.nv.callgraph,"",@"SHT_CUDA_CALLGRAPH"
	.align	4
	.sectionentsize	8
	.align		4
        /*0000*/ 	.word	0x00000000
	.align		4
        /*0004*/ 	.word	0xffffffff
	.align		4
        /*0008*/ 	.word	0x00000000
	.align		4
        /*000c*/ 	.word	0xfffffffe
	.align		4
        /*0010*/ 	.word	0x00000000
	.align		4
        /*0014*/ 	.word	0xfffffffd
	.align		4
        /*0018*/ 	.word	0x00000000
	.align		4
        /*001c*/ 	.word	0xfffffffc


//--------------------- .text._Z15compute_weightsPiS_S_S_S_S_ --------------------------
	.section	.text._Z15compute_weightsPiS_S_S_S_S_,"ax",@progbits
	.align	128
        .global         _Z15compute_weightsPiS_S_S_S_S_
        .type           _Z15compute_weightsPiS_S_S_S_S_,@function
        .size           _Z15compute_weightsPiS_S_S_S_S_,(.L_x_1 - _Z15compute_weightsPiS_S_S_S_S_)
        .other          _Z15compute_weightsPiS_S_S_S_S_,@"STO_CUDA_ENTRY STV_DEFAULT"
_Z15compute_weightsPiS_S_S_S_S_:
.text._Z15compute_weightsPiS_S_S_S_S_:
[----:B------:R-:W-:Y:S01]  /*0000*/  LDC R1, c[0x0][0x37c] ;  /* 0x0000df00ff017b82 */ /* 0x000fe20000000800 */
[----:B------:R-:W0:Y:S07]  /*0010*/  S2R R0, SR_TID.X ;  /* 0x0000000000007919 */ /* 0x000e2e0000002100 */
[----:B------:R-:W0:Y:S08]  /*0020*/  S2UR UR4, SR_CTAID.X ;  /* 0x00000000000479c3 */ /* 0x000e300000002500 */
[----:B------:R-:W0:Y:S02]  /*0030*/  LDC R13, c[0x0][0x360] ;  /* 0x0000d800ff0d7b82 */ /* 0x000e240000000800 */
[----:B0-----:R-:W-:-:S05]  /*0040*/  IMAD R13, R13, UR4, R0 ;  /* 0x000000040d0d7c24 */ /* 0x001fca000f8e0200 */
[----:B------:R-:W-:-:S13]  /*0050*/  ISETP.GT.AND P0, PT, R13, 0x13, PT ;  /* 0x000000130d00780c */ /* 0x000fda0003f04270 */
[----:B------:R-:W-:Y:S05]  /*0060*/  @P0 EXIT ;  /* 0x000000000000094d */ /* 0x000fea0003800000 */
[----:B------:R-:W0:Y:S01]  /*0070*/  LDC.64 R4, c[0x0][0x380] ;  /* 0x0000e000ff047b82 */ /* 0x000e220000000a00 */
[----:B------:R-:W1:Y:S07]  /*0080*/  LDCU.64 UR4, c[0x0][0x358] ;  /* 0x00006b00ff0477ac */ /* 0x000e6e0008000a00 */
[----:B------:R-:W2:Y:S08]  /*0090*/  LDC.64 R8, c[0x0][0x3a8] ;  /* 0x0000ea00ff087b82 */ /* 0x000eb00000000a00 */
[----:B------:R-:W3:Y:S01]  /*00a0*/  LDC.64 R10, c[0x0][0x3a0] ;  /* 0x0000e800ff0a7b82 */ /* 0x000ee20000000a00 */
[----:B0-----:R-:W-:-:S07]  /*00b0*/  IMAD.WIDE R4, R13, 0x4, R4 ;  /* 0x000000040d047825 */ /* 0x001fce00078e0204 */
[----:B------:R-:W0:Y:S01]  /*00c0*/  LDC.64 R6, c[0x0][0x398] ;  /* 0x0000e600ff067b82 */ /* 0x000e220000000a00 */
[----:B-1----:R-:W0:Y:S07]  /*00d0*/  LDG.E R5, desc[UR4][R4.64] ;  /* 0x0000000404057981 */ /* 0x002e2e000c1e1900 */
[----:B------:R-:W1:Y:S01]  /*00e0*/  LDC.64 R2, c[0x0][0x388] ;  /* 0x0000e200ff027b82 */ /* 0x000e620000000a00 */
[----:B--2---:R-:W3:Y:S01]  /*00f0*/  LDG.E R9, desc[UR4][R8.64] ;  /* 0x0000000408097981 */ /* 0x004ee2000c1e1900 */
[----:B-1----:R-:W-:-:S06]  /*0100*/  IMAD.WIDE R2, R13, 0x4, R2 ;  /* 0x000000040d027825 */ /* 0x002fcc00078e0202 */
[----:B------:R-:W2:Y:S01]  /*0110*/  LDG.E R3, desc[UR4][R2.64] ;  /* 0x0000000402037981 */ /* 0x000ea2000c1e1900 */
[----:B0-----:R-:W-:-:S04]  /*0120*/  IMAD.WIDE R6, R5, 0x4, R6 ;  /* 0x0000000405067825 */ /* 0x001fc800078e0206 */
[----:B---3--:R-:W-:Y:S02]  /*0130*/  IMAD.WIDE R10, R9, 0x4, R10 ;  /* 0x00000004090a7825 */ /* 0x008fe400078e020a */
[----:B------:R-:W3:Y:S01]  /*0140*/  LDG.E R6, desc[UR4][R6.64] ;  /* 0x0000000406067981 */ /* 0x000ee2000c1e1900 */
[----:B------:R-:W2:Y:S03]  /*0150*/  LDC.64 R8, c[0x0][0x390] ;  /* 0x0000e400ff087b82 */ /* 0x000ea60000000a00 */
[----:B------:R-:W3:Y:S01]  /*0160*/  LDG.E R11, desc[UR4][R10.64] ;  /* 0x000000040a0b7981 */ /* 0x000ee2000c1e1900 */
[----:B--2---:R-:W-:Y:S01]  /*0170*/  IMAD.WIDE R4, R3, 0x4, R8 ;  /* 0x0000000403047825 */ /* 0x004fe200078e0208 */
[----:B---3--:R-:W-:-:S04]  /*0180*/  ISETP.NE.AND P0, PT, R6, R11, PT ;  /* 0x0000000b0600720c */ /* 0x008fc80003f05270 */
[----:B------:R-:W-:-:S05]  /*0190*/  SEL R9, RZ, 0x1, P0 ;  /* 0x00000001ff097807 */ /* 0x000fca0000000000 */
[----:B------:R-:W-:Y:S01]  /*01a0*/  REDG.E.ADD.STRONG.GPU desc[UR4][R4.64], R9 ;  /* 0x000000090400798e */ /* 0x000fe2000c12e104 */
[----:B------:R-:W-:Y:S05]  /*01b0*/  EXIT ;  /* 0x000000000000794d */ /* 0x000fea0003800000 */
.L_x_0:
[----:B------:R-:W-:-:S00]  /*01c0*/  BRA `(.L_x_0) ;  /* 0xfffffffc00fc7947 */ /* 0x000fc0000383ffff */
[----:B------:R-:W-:-:S00]  /*01d0*/  NOP ;  /* 0x0000000000007918 */ /* 0x000fc00000000000 */
        /* <DEDUP_REMOVED lines=10> */
.L_x_1:


//--------------------- .nv.shared.reserved.0     --------------------------
	.section	.nv.shared.reserved.0,"aw",@nobits
	.weak		__nv_reservedSMEM_offset_0_alias
	.size		__nv_reservedSMEM_offset_0_alias, 0, 64
	.other		__nv_reservedSMEM_offset_0_alias,@"STO_CUDA_RESERVED_SHARED STV_DEFAULT"
__nv_reservedSMEM_offset_0_alias:
	.zero		0
	.zero		64


//--------------------- .nv.constant0._Z15compute_weightsPiS_S_S_S_S_ --------------------------
	.section	.nv.constant0._Z15compute_weightsPiS_S_S_S_S_,"a",@progbits
	.sectionflags	@""
	.align	4
.nv.constant0._Z15compute_weightsPiS_S_S_S_S_:
	.zero		944


//--------------------- SYMBOLS --------------------------

	.type		.nv.reservedSmem.offset0,@object
	.size		.nv.reservedSmem.offset0,0x4
